	.headerflags	@"EF_CUDA_TEXMODE_UNIFIED EF_CUDA_64BIT_ADDRESS EF_CUDA_ACCELERATORS EF_CUDA_SM90 EF_CUDA_VIRTUAL_SM(EF_CUDA_SM90)"
	.elftype	@"ET_EXEC"


//--------------------- .nv.info                  --------------------------
	.section	.nv.info,"",@"SHT_CUDA_INFO"
	.align	4


	//----- nvinfo : EIATTR_REGCOUNT
	.align		4
        /*0000*/ 	.byte	0x04, 0x2f
        /*0002*/ 	.short	(.L_1 - .L_0)
	.align		4
.L_0:
        /*0004*/ 	.word	index@(triton_mm)
        /*0008*/ 	.word	0x00000028


	//----- nvinfo : EIATTR_MIN_STACK_SIZE
	.align		4
.L_1:
        /*000c*/ 	.byte	0x04, 0x12
        /*000e*/ 	.short	(.L_3 - .L_2)
	.align		4
.L_2:
        /*0010*/ 	.word	index@(triton_mm)
        /*0014*/ 	.word	0x00000000


	//----- nvinfo : EIATTR_FRAME_SIZE
	.align		4
.L_3:
        /*0018*/ 	.byte	0x04, 0x11
        /*001a*/ 	.short	(.L_5 - .L_4)
	.align		4
.L_4:
        /*001c*/ 	.word	index@(triton_mm)
        /*0020*/ 	.word	0x00000000


	//----- nvinfo : EIATTR_MIN_STACK_SIZE
	.align		4
.L_5:
        /*0024*/ 	.byte	0x04, 0x12
        /*0026*/ 	.short	(.L_7 - .L_6)
	.align		4
.L_6:
        /*0028*/ 	.word	index@(triton_mm)
        /*002c*/ 	.word	0x00000000
.L_7:


//--------------------- .nv.info.triton_mm        --------------------------
	.section	.nv.info.triton_mm,"",@"SHT_CUDA_INFO"
	.sectionflags	@""
	.align	4


	//----- nvinfo : EIATTR_CUDA_API_VERSION
	.align		4
        /*0000*/ 	.byte	0x04, 0x37
        /*0002*/ 	.short	(.L_9 - .L_8)
.L_8:
        /*0004*/ 	.word	0x0000007c


	//----- nvinfo : EIATTR_KPARAM_INFO
	.align		4
.L_9:
        /*0008*/ 	.byte	0x04, 0x17
        /*000a*/ 	.short	(.L_11 - .L_10)
.L_10:
        /*000c*/ 	.word	0x00000000
        /*0010*/ 	.short	0x0002
        /*0012*/ 	.short	0x0010
        /*0014*/ 	.byte	0x00, 0xf0, 0x21, 0x00


	//----- nvinfo : EIATTR_KPARAM_INFO
	.align		4
.L_11:
        /*0018*/ 	.byte	0x04, 0x17
        /*001a*/ 	.short	(.L_13 - .L_12)
.L_12:
        /*001c*/ 	.word	0x00000000
        /*0020*/ 	.short	0x0001
        /*0022*/ 	.short	0x0008
        /*0024*/ 	.byte	0x00, 0xf0, 0x21, 0x00


	//----- nvinfo : EIATTR_KPARAM_INFO
	.align		4
.L_13:
        /*0028*/ 	.byte	0x04, 0x17
        /*002a*/ 	.short	(.L_15 - .L_14)
.L_14:
        /*002c*/ 	.word	0x00000000
        /*0030*/ 	.short	0x0000
        /*0032*/ 	.short	0x0000
        /*0034*/ 	.byte	0x00, 0xf0, 0x21, 0x00


	//----- nvinfo : EIATTR_SPARSE_MMA_MASK
	.align		4
.L_15:
        /*0038*/ 	.byte	0x03, 0x50
        /*003a*/ 	.short	0x0000


	//----- nvinfo : EIATTR_MAXREG_COUNT
	.align		4
        /*003c*/ 	.byte	0x03, 0x1b
        /*003e*/ 	.short	0x00ff


	//----- nvinfo : EIATTR_EXIT_INSTR_OFFSETS
	.align		4
        /*0040*/ 	.byte	0x04, 0x1c
        /*0042*/ 	.short	(.L_17 - .L_16)


	//   ....[0]....
.L_16:
        /*0044*/ 	.word	0x00000e20


	//   ....[1]....
        /*0048*/ 	.word	0x00000e70


	//----- nvinfo : EIATTR_MAX_THREADS
	.align		4
.L_17:
        /*004c*/ 	.byte	0x04, 0x05
        /*004e*/ 	.short	(.L_19 - .L_18)
.L_18:
        /*0050*/ 	.word	0x00000080
        /*0054*/ 	.word	0x00000001
        /*0058*/ 	.word	0x00000001


	//----- nvinfo : EIATTR_CBANK_PARAM_SIZE
	.align		4
.L_19:
        /*005c*/ 	.byte	0x03, 0x19
        /*005e*/ 	.short	0x0018


	//----- nvinfo : EIATTR_PARAM_CBANK
	.align		4
        /*0060*/ 	.byte	0x04, 0x0a
        /*0062*/ 	.short	(.L_21 - .L_20)
	.align		4
.L_20:
        /*0064*/ 	.word	index@(.nv.constant0.triton_mm)
        /*0068*/ 	.short	0x0210
        /*006a*/ 	.short	0x0018


	//----- nvinfo : EIATTR_SW_WAR
	.align		4
.L_21:
        /*006c*/ 	.byte	0x04, 0x36
        /*006e*/ 	.short	(.L_23 - .L_22)
.L_22:
        /*0070*/ 	.word	0x00000008
.L_23:


//--------------------- .nv.callgraph             --------------------------
	.section	.nv.callgraph,"",@"SHT_CUDA_CALLGRAPH"
	.align	4
	.sectionentsize	8
	.align		4
        /*0000*/ 	.word	0x00000000
	.align		4
        /*0004*/ 	.word	0xffffffff
	.align		4
        /*0008*/ 	.word	0x00000000
	.align		4
        /*000c*/ 	.word	0xfffffffe
	.align		4
        /*0010*/ 	.word	0x00000000
	.align		4
        /*0014*/ 	.word	0xfffffffd
	.align		4
        /*0018*/ 	.word	0x00000000
	.align		4
        /*001c*/ 	.word	0xfffffffc


//--------------------- .text.triton_mm           --------------------------
	.section	.text.triton_mm,"ax",@progbits
	.sectionflags	@"SHF_BARRIERS=1"
	.align	128
        .global         triton_mm
        .type           triton_mm,@function
        .size           triton_mm,(.L_x_2 - triton_mm)
        .other          triton_mm,@"STO_CUDA_ENTRY STV_DEFAULT"
triton_mm:
.text.triton_mm:
[----:B------:R-:W1:Y:S08]  /*0000*/  LDC R1, c[0x0][0x28] ;  /* 0x00000a00ff017b82 */ /* 0x000e700000000800 */
[----:B------:R-:W2:Y:S01]  /*0010*/  S2UR UR13, SR_CTAID.X ;  /* 0x00000000000d79c3 */ /* 0x000ea20000002500 */
[----:B------:R-:W-:-:S07]  /*0020*/  ULDC.64 UR14, c[0x0][0x208] ;  /* 0x00008200000e7ab9 */ /* 0x000fce0000000a00 */
[----:B------:R-:W3:Y:S08]  /*0030*/  LDC.64 R32, c[0x0][0x210] ;  /* 0x00008400ff207b82 */ /* 0x000ef00000000a00 */
[----:B------:R-:W4:Y:S01]  /*0040*/  LDC.64 R36, c[0x0][0x218] ;  /* 0x00008600ff247b82 */ /* 0x000f220000000a00 */
[----:B--2---:R-:W-:-:S04]  /*0050*/  UIMAD.WIDE UR4, UR13, 0x2aaaaaab, URZ ;  /* 0x2aaaaaab0d0478a5 */ /* 0x004fc8000f8e023f */
[----:B------:R-:W-:-:S04]  /*0060*/  USHF.R.U32.HI UR4, URZ, 0x1f, UR5 ;  /* 0x0000001f3f047899 */ /* 0x000fc80008011605 */
[----:B------:R-:W-:-:S03]  /*0070*/  ULEA.HI.SX32 UR6, UR5, UR4, 0x1a ;  /* 0x0000000405067291 */ /* 0x000fc6000f8fd23f */
[----:B------:R-:W-:Y:S01]  /*0080*/  UMOV UR4, 0xfffffff8 ;  /* 0xfffffff800047882 */ /* 0x000fe20000000000 */
[----:B------:R-:W-:Y:S02]  /*0090*/  UIMAD UR8, UR6, -0x180, UR13 ;  /* 0xfffffe80060878a4 */ /* 0x000fe4000f8e020d */
[----:B------:R-:W-:-:S04]  /*00a0*/  UIMAD UR4, UR6, UR4, 0x1 ;  /* 0x00000001060474a4 */ /* 0x000fc8000f8e0204 */
[----:B------:R-:W-:Y:S01]  /*00b0*/  UISETP.LT.AND UP0, UPT, UR4, 0x8, UPT ;  /* 0x000000080400788c */ /* 0x000fe2000bf01270 */
[----:B------:R-:W-:-:S03]  /*00c0*/  IMAD.U32 R4, RZ, RZ, UR8 ;  /* 0x00000008ff047e24 */ /* 0x000fc6000f8e00ff */
[----:B------:R-:W-:Y:S02]  /*00d0*/  USEL UR7, UR4, 0x8, UP0 ;  /* 0x0000000804077887 */ /* 0x000fe40008000000 */
[----:B------:R-:W-:Y:S01]  /*00e0*/  IABS R4, R4 ;  /* 0x0000000400047213 */ /* 0x000fe20000000000 */
[----:B------:R-:W-:Y:S01]  /*00f0*/  UMOV UR4, URZ ;  /* 0x0000003f00047c82 */ /* 0x000fe20008000000 */
[----:B------:R-:W-:Y:S02]  /*0100*/  ULOP3.LUT UR8, UR8, UR7, URZ, 0x3c, !UPT ;  /* 0x0000000708087292 */ /* 0x000fe4000f8e3c3f */
[----:B------:R-:W-:Y:S01]  /*0110*/  IMAD.U32 R3, RZ, RZ, UR7 ;  /* 0x00000007ff037e24 */ /* 0x000fe2000f8e00ff */
[----:B------:R-:W-:-:S04]  /*0120*/  R2UR UR10, R4 ;  /* 0x00000000040a72ca */ /* 0x000fc800000e0000 */
[-C--:B------:R-:W-:Y:S02]  /*0130*/  IABS R0, R3.reuse ;  /* 0x0000000300007213 */ /* 0x080fe40000000000 */
[----:B------:R-:W-:Y:S02]  /*0140*/  IABS R3, R3 ;  /* 0x0000000300037213 */ /* 0x000fe40000000000 */
[----:B------:R-:W-:-:S13]  /*0150*/  R2UR UR16, R0 ;  /* 0x00000000001072ca */ /* 0x000fda00000e0000 */
[----:B------:R-:W2:Y:S08]  /*0160*/  I2F.RP R0, UR16 ;  /* 0x0000001000007d06 */ /* 0x000eb00008209400 */
[----:B--2---:R-:W2:Y:S02]  /*0170*/  MUFU.RCP R0, R0 ;  /* 0x0000000000007308 */ /* 0x004ea40000001000 */
[----:B--2---:R-:W-:-:S02]  /*0180*/  VIADD R2, R0, 0xffffffe ;  /* 0x0ffffffe00027836 */ /* 0x004fc40000000000 */
[----:B------:R-:W-:-:S04]  /*0190*/  IMAD.MOV R0, RZ, RZ, -R3 ;  /* 0x000000ffff007224 */ /* 0x000fc800078e0a03 */
[----:B------:R-:W2:Y:S01]  /*01a0*/  F2I.FTZ.U32.TRUNC.NTZ R2, R2 ;  /* 0x0000000200027305 */ /* 0x000ea2000021f000 */
[----:B------:R-:W-:Y:S02]  /*01b0*/  R2UR UR11, R0 ;  /* 0x00000000000b72ca */ /* 0x000fe400000e0000 */
[----:B------:R-:W5:Y:S01]  /*01c0*/  S2R R0, SR_TID.X ;  /* 0x0000000000007919 */ /* 0x000f620000002100 */
[----:B--2---:R-:W-:-:S13]  /*01d0*/  R2UR UR5, R2 ;  /* 0x00000000020572ca */ /* 0x004fda00000e0000 */
[----:B------:R-:W-:-:S04]  /*01e0*/  UIADD3 UR9, URZ, -UR5, URZ ;  /* 0x800000053f097290 */ /* 0x000fc8000fffe03f */
[----:B------:R-:W-:Y:S01]  /*01f0*/  UIMAD UR9, UR9, UR16, URZ ;  /* 0x00000010090972a4 */ /* 0x000fe2000f8e023f */
[----:B-1---5:R-:W-:-:S03]  /*0200*/  SHF.R.U32.HI R2, RZ, 0x2, R0 ;  /* 0x00000002ff027819 */ /* 0x022fc60000011600 */
[----:B------:R-:W-:Y:S01]  /*0210*/  UIMAD.WIDE.U32 UR4, UR5, UR9, UR4 ;  /* 0x00000009050472a5 */ /* 0x000fe2000f8e0004 */
[--C-:B------:R-:W-:Y:S02]  /*0220*/  SHF.R.U32.HI R28, RZ, 0x3, R0.reuse ;  /* 0x00000003ff1c7819 */ /* 0x100fe40000011600 */
[----:B------:R-:W-:Y:S02]  /*0230*/  SGXT.U32 R2, R2, 0x5 ;  /* 0x000000050202781a */ /* 0x000fe40000000000 */
[----:B------:R-:W-:Y:S02]  /*0240*/  SGXT.U32 R28, R28, 0x4 ;  /* 0x000000041c1c781a */ /* 0x000fe40000000000 */
[----:B------:R-:W-:Y:S01]  /*0250*/  UMOV UR9, UR5 ;  /* 0x0000000500097c82 */ /* 0x000fe20008000000 */
[----:B------:R-:W-:Y:S01]  /*0260*/  SHF.R.U32.HI R23, RZ, 0x5, R0 ;  /* 0x00000005ff177819 */ /* 0x000fe20000011600 */
[----:B------:R-:W-:Y:S01]  /*0270*/  UIMAD.WIDE.U32 UR4, UR9, UR10, URZ ;  /* 0x0000000a090472a5 */ /* 0x000fe2000f8e003f */
[----:B------:R-:W-:-:S02]  /*0280*/  LOP3.LUT R26, R0, 0x7, RZ, 0xc0, !PT ;  /* 0x00000007001a7812 */ /* 0x000fc400078ec0ff */
[----:B------:R-:W-:Y:S01]  /*0290*/  SGXT.U32 R23, R23, 0x2 ;  /* 0x000000021717781a */ /* 0x000fe20000000000 */
[----:B------:R-:W-:Y:S01]  /*02a0*/  UIMAD UR4, UR5, UR11, UR10 ;  /* 0x0000000b050472a4 */ /* 0x000fe2000f8e020a */
[----:B------:R-:W-:-:S03]  /*02b0*/  SHF.R.U32.HI R25, RZ, 0x3, R0 ;  /* 0x00000003ff197819 */ /* 0x000fc60000011600 */
[----:B------:R-:W-:Y:S01]  /*02c0*/  UISETP.GT.U32.AND UP1, UPT, UR16, UR4, UPT ;  /* 0x000000041000728c */ /* 0x000fe2000bf24070 */
[----:B------:R-:W-:Y:S01]  /*02d0*/  IMAD.SHL.U32 R22, R23, 0x8, RZ ;  /* 0x0000000817167824 */ /* 0x000fe200078e00ff */
[----:B------:R-:W-:-:S09]  /*02e0*/  SGXT.U32 R25, R25, 0x2 ;  /* 0x000000021919781a */ /* 0x000fd20000000000 */
[----:B------:R-:W-:Y:S02]  /*02f0*/  @!UP1 UIADD3 UR4, UR4, -UR16, URZ ;  /* 0x8000001004049290 */ /* 0x000fe4000fffe03f */
[----:B------:R-:W-:Y:S02]  /*0300*/  @!UP1 UIADD3 UR5, UR5, 0x1, URZ ;  /* 0x0000000105059890 */ /* 0x000fe4000fffe03f */
[----:B------:R-:W-:Y:S02]  /*0310*/  UISETP.GE.U32.AND UP0, UPT, UR4, UR16, UPT ;  /* 0x000000100400728c */ /* 0x000fe4000bf06070 */
[----:B------:R-:W-:Y:S01]  /*0320*/  UISETP.GE.AND UP1, UPT, UR8, URZ, UPT ;  /* 0x0000003f0800728c */ /* 0x000fe2000bf26270 */
[----:B------:R-:W1:Y:S01]  /*0330*/  S2UR UR8, SR_CgaCtaId ;  /* 0x00000000000879c3 */ /* 0x000e620000008800 */
[----:B------:R-:W-:-:S07]  /*0340*/  UMOV UR4, 0x400 ;  /* 0x0000040000047882 */ /* 0x000fce0000000000 */
[----:B------:R-:W-:Y:S02]  /*0350*/  @UP0 UIADD3 UR5, UR5, 0x1, URZ ;  /* 0x0000000105050890 */ /* 0x000fe4000fffe03f */
[----:B------:R-:W-:Y:S02]  /*0360*/  UISETP.NE.AND UP0, UPT, UR7, URZ, UPT ;  /* 0x0000003f0700728c */ /* 0x000fe4000bf05270 */
[----:B------:R-:W-:Y:S02]  /*0370*/  ULOP3.LUT UR7, URZ, UR7, URZ, 0x33, !UPT ;  /* 0x000000073f077292 */ /* 0x000fe4000f8e333f */
[----:B------:R-:W-:-:S04]  /*0380*/  @!UP1 UIADD3 UR5, -UR5, URZ, URZ ;  /* 0x0000003f05059290 */ /* 0x000fc8000fffe13f */
[----:B------:R-:W-:-:S04]  /*0390*/  USEL UR5, UR7, UR5, !UP0 ;  /* 0x0000000507057287 */ /* 0x000fc8000c000000 */
[----:B------:R-:W-:Y:S02]  /*03a0*/  USHF.L.U32 UR12, UR5, 0x6, URZ ;  /* 0x00000006050c7899 */ /* 0x000fe4000800063f */
[----:B-1----:R-:W-:-:S03]  /*03b0*/  UPRMT UR8, UR8, 0x654, UR4 ;  /* 0x0000065408087896 */ /* 0x002fc60008000004 */
[----:B------:R-:W-:Y:S01]  /*03c0*/  UMOV UR4, 0x20 ;  /* 0x0000002000047882 */ /* 0x000fe20000000000 */
[----:B------:R-:W-:Y:S01]  /*03d0*/  IMAD.U32 R3, RZ, RZ, UR12 ;  /* 0x0000000cff037e24 */ /* 0x000fe2000f8e00ff */
[----:B------:R-:W-:-:S04]  /*03e0*/  LOP3.LUT R5, R2, UR12, RZ, 0xfc, !PT ;  /* 0x0000000c02057c12 */ /* 0x000fc8000f8efcff */
[----:B------:R-:W-:Y:S01]  /*03f0*/  LOP3.LUT R6, R3, 0x20, R2, 0xfe, !PT ;  /* 0x0000002003067812 */ /* 0x000fe200078efe02 */
[----:B------:R-:W-:-:S04]  /*0400*/  IMAD.HI R4, R5, 0x2aaaaaab, RZ ;  /* 0x2aaaaaab05047827 */ /* 0x000fc800078e02ff */
[----:B------:R-:W-:Y:S01]  /*0410*/  IMAD.HI R9, R6, 0x2aaaaaab, RZ ;  /* 0x2aaaaaab06097827 */ /* 0x000fe200078e02ff */
[----:B------:R-:W-:-:S03]  /*0420*/  SHF.R.U32.HI R7, RZ, 0x1f, R4 ;  /* 0x0000001fff077819 */ /* 0x000fc60000011604 */
[----:B------:R-:W-:Y:S01]  /*0430*/  IMAD.SHL.U32 R3, R0, 0x8, RZ ;  /* 0x0000000800037824 */ /* 0x000fe200078e00ff */
[----:B------:R-:W-:Y:S02]  /*0440*/  SHF.R.U32.HI R10, RZ, 0x1f, R9 ;  /* 0x0000001fff0a7819 */ /* 0x000fe40000011609 */
[----:B------:R-:W-:Y:S02]  /*0450*/  LEA.HI R8, R4, R7, RZ, 0x17 ;  /* 0x0000000704087211 */ /* 0x000fe400078fb8ff */
[----:B------:R-:W-:Y:S02]  /*0460*/  LOP3.LUT R7, R3, 0x18, R0, 0x48, !PT ;  /* 0x0000001803077812 */ /* 0x000fe400078e4800 */
[----:B------:R-:W-:Y:S01]  /*0470*/  LEA.HI R9, R9, R10, RZ, 0x17 ;  /* 0x0000000a09097211 */ /* 0x000fe200078fb8ff */
[----:B------:R-:W-:Y:S01]  /*0480*/  IMAD R5, R8, -0xc00, R5 ;  /* 0xfffff40008057824 */ /* 0x000fe200078e0205 */
[----:B------:R-:W-:Y:S01]  /*0490*/  LOP3.LUT R4, R3, 0x18, RZ, 0xc0, !PT ;  /* 0x0000001803047812 */ /* 0x000fe200078ec0ff */
[----:B------:R-:W-:Y:S01]  /*04a0*/  IMAD.SHL.U32 R7, R7, 0x2, RZ ;  /* 0x0000000207077824 */ /* 0x000fe200078e00ff */
[C---:B------:R-:W-:Y:S01]  /*04b0*/  LOP3.LUT R3, R2.reuse, 0x20, RZ, 0xfc, !PT ;  /* 0x0000002002037812 */ /* 0x040fe200078efcff */
[----:B------:R-:W-:Y:S01]  /*04c0*/  IMAD R9, R9, -0xc00, R6 ;  /* 0xfffff40009097824 */ /* 0x000fe200078e0206 */
[----:B------:R-:W-:Y:S01]  /*04d0*/  SHF.R.U32.HI R8, RZ, 0x1, R0 ;  /* 0x00000001ff087819 */ /* 0x000fe20000011600 */
[----:B------:R-:W-:-:S02]  /*04e0*/  IMAD R6, R2, 0x40, R7 ;  /* 0x0000004002067824 */ /* 0x000fc400078e0207 */
[----:B------:R-:W-:Y:S01]  /*04f0*/  IMAD R7, R3, 0x40, R7 ;  /* 0x0000004003077824 */ /* 0x000fe200078e0207 */
[----:B------:R-:W-:Y:S01]  /*0500*/  SHF.R.U32.HI R3, RZ, 0x1, R0 ;  /* 0x00000001ff037819 */ /* 0x000fe20000011600 */
[----:B------:R-:W-:Y:S02]  /*0510*/  IMAD.SHL.U32 R2, R0, 0x4, RZ ;  /* 0x0000000400027824 */ /* 0x000fe400078e00ff */
[--C-:B------:R-:W-:Y:S02]  /*0520*/  IMAD R5, R5, 0x300, R4.reuse ;  /* 0x0000030005057824 */ /* 0x100fe400078e0204 */
[----:B------:R-:W-:Y:S01]  /*0530*/  IMAD R9, R9, 0x300, R4 ;  /* 0x0000030009097824 */ /* 0x000fe200078e0204 */
[----:B------:R-:W-:Y:S01]  /*0540*/  LOP3.LUT R3, R2, 0x18, R3, 0x48, !PT ;  /* 0x0000001802037812 */ /* 0x000fe200078e4803 */
[----:B----4-:R-:W-:Y:S01]  /*0550*/  IMAD.WIDE R30, R5, 0x2, R36 ;  /* 0x00000002051e7825 */ /* 0x010fe200078e0224 */
[----:B------:R-:W-:Y:S02]  /*0560*/  LOP3.LUT R35, R2, 0x1c, RZ, 0xc0, !PT ;  /* 0x0000001c02237812 */ /* 0x000fe400078ec0ff */
[----:B------:R-:W-:Y:S01]  /*0570*/  LOP3.LUT R3, R3, 0x4, R2, 0xf8, !PT ;  /* 0x0000000403037812 */ /* 0x000fe200078ef802 */
[----:B------:R-:W-:Y:S01]  /*0580*/  VIADD R2, R6, UR8 ;  /* 0x0000000806027c36 */ /* 0x000fe20008000000 */
[----:B------:R-:W-:Y:S01]  /*0590*/  SHF.R.U32.HI R4, RZ, 0x4, R0 ;  /* 0x00000004ff047819 */ /* 0x000fe20000011600 */
[----:B---3--:R-:W-:Y:S01]  /*05a0*/  IMAD.WIDE.U32 R34, R35, 0x2, R32 ;  /* 0x0000000223227825 */ /* 0x008fe200078e0020 */
[----:B------:R-:W-:-:S02]  /*05b0*/  LOP3.LUT R5, R0, 0x1f, RZ, 0xc0, !PT ;  /* 0x0000001f00057812 */ /* 0x000fc400078ec0ff */
[----:B------:R-:W-:Y:S01]  /*05c0*/  SGXT.U32 R4, R4, 0x1 ;  /* 0x000000010404781a */ /* 0x000fe20000000000 */
[----:B------:R-:W-:Y:S01]  /*05d0*/  IMAD R3, R28, 0x20, R3 ;  /* 0x000000201c037824 */ /* 0x000fe200078e0203 */
[----:B------:R-:W-:Y:S01]  /*05e0*/  SHF.R.U32.HI R6, RZ, 0x3, R5 ;  /* 0x00000003ff067819 */ /* 0x000fe20000011605 */
[----:B------:R-:W-:Y:S01]  /*05f0*/  IMAD.WIDE R36, R9, 0x2, R36 ;  /* 0x0000000209247825 */ /* 0x000fe200078e0224 */
[----:B------:R-:W-:Y:S02]  /*0600*/  SGXT.U32 R5, R8, 0x2 ;  /* 0x000000020805781a */ /* 0x000fe40000000000 */
[----:B------:R-:W-:Y:S01]  /*0610*/  LEA R27, R3, UR8, 0x1 ;  /* 0x00000008031b7c11 */ /* 0x000fe2000f8e08ff */
[----:B------:R-:W-:Y:S01]  /*0620*/  VIADD R3, R7, UR8 ;  /* 0x0000000807037c36 */ /* 0x000fe20008000000 */
[----:B------:R-:W-:Y:S01]  /*0630*/  SGXT.U32 R6, R6, 0x1 ;  /* 0x000000010606781a */ /* 0x000fe20000000000 */
[----:B------:R-:W-:Y:S02]  /*0640*/  IMAD.SHL.U32 R7, R4, 0x20, RZ ;  /* 0x0000002004077824 */ /* 0x000fe400078e00ff */
[----:B------:R-:W-:Y:S01]  /*0650*/  @!PT LDS RZ, [RZ] ;  /* 0x00000000fffff984 */ /* 0x000fe20000000800 */
[----:B------:R-:W-:Y:S01]  /*0660*/  @!PT LDS RZ, [RZ] ;  /* 0x00000000fffff984 */ /* 0x000fe20000000800 */
[----:B------:R-:W-:Y:S01]  /*0670*/  @!PT LDS RZ, [RZ] ;  /* 0x00000000fffff984 */ /* 0x000fe20000000800 */
[----:B------:R-:W-:Y:S02]  /*0680*/  LDGSTS.E.64 [R27], desc[UR14][R34.64] ;  /* 0x00000000221b7fae */ /* 0x000fe4000b921a4e */
[----:B------:R-:W-:Y:S01]  /*0690*/  IMAD R20, R6, 0x8, R26 ;  /* 0x0000000806147824 */ /* 0x000fe200078e021a */
[----:B------:R-:W-:Y:S01]  /*06a0*/  LOP3.LUT R9, R7, R22, RZ, 0xfc, !PT ;  /* 0x0000001607097212 */ /* 0x000fe200078efcff */
[----:B------:R-:W0:Y:S01]  /*06b0*/  LDGDEPBAR ;  /* 0x00000000000079af */ /* 0x000e220000000000 */
[-C--:B------:R-:W-:Y:S01]  /*06c0*/  LOP3.LUT R7, R4, R5.reuse, RZ, 0x3c, !PT ;  /* 0x0000000504077212 */ /* 0x080fe200078e3cff */
[----:B------:R-:W-:Y:S01]  /*06d0*/  IMAD.SHL.U32 R20, R20, 0x40, RZ ;  /* 0x0000004014147824 */ /* 0x000fe200078e00ff */
[----:B------:R-:W-:Y:S01]  /*06e0*/  LOP3.LUT R6, R6, R5, RZ, 0x3c, !PT ;  /* 0x0000000506067212 */ /* 0x000fe200078e3cff */
[----:B------:R-:W-:Y:S01]  /*06f0*/  LDGSTS.E.BYPASS.128 [R2+0x400], desc[UR14][R30.64] ;  /* 0x004000001e027fae */ /* 0x000fe2000b901c4e */
[----:B------:R-:W-:Y:S01]  /*0700*/  LOP3.LUT R9, R9, 0x7, R0, 0xf8, !PT ;  /* 0x0000000709097812 */ /* 0x000fe200078ef800 */
[----:B------:R-:W-:Y:S01]  /*0710*/  IMAD.SHL.U32 R7, R7, 0x10, RZ ;  /* 0x0000001007077824 */ /* 0x000fe200078e00ff */
[----:B------:R-:W-:Y:S01]  /*0720*/  LOP3.LUT R4, R5, 0x2, R4, 0x1e, !PT ;  /* 0x0000000205047812 */ /* 0x000fe200078e1e04 */
[----:B------:R-:W-:Y:S01]  /*0730*/  LDGSTS.E.BYPASS.128 [R3+0x400], desc[UR14][R36.64] ;  /* 0x0040000024037fae */ /* 0x000fe2000b901c4e */
[----:B------:R-:W-:-:S02]  /*0740*/  IMAD.SHL.U32 R6, R6, 0x10, RZ ;  /* 0x0000001006067824 */ /* 0x000fc400078e00ff */
[----:B------:R-:W-:Y:S01]  /*0750*/  IMAD.SHL.U32 R29, R9, 0x40, RZ ;  /* 0x00000040091d7824 */ /* 0x000fe200078e00ff */
[----:B------:R-:W0:Y:S01]  /*0760*/  LDGDEPBAR ;  /* 0x00000000000079af */ /* 0x000e220000000000 */
[----:B------:R-:W-:-:S03]  /*0770*/  LOP3.LUT R24, R7, R20, RZ, 0xfc, !PT ;  /* 0x0000001407187212 */ /* 0x000fc600078efcff */
[----:B------:R-:W-:Y:S02]  /*0780*/  LOP3.LUT R21, R29, R6, RZ, 0xfc, !PT ;  /* 0x000000061d157212 */ /* 0x000fe400078efcff */
[----:B------:R-:W-:Y:S01]  /*0790*/  LOP3.LUT R6, R5, 0x2, R25, 0x1e, !PT ;  /* 0x0000000205067812 */ /* 0x000fe200078e1e19 */
[----:B------:R-:W-:-:S04]  /*07a0*/  IMAD.SHL.U32 R5, R4, 0x10, RZ ;  /* 0x0000001004057824 */ /* 0x000fc800078e00ff */
[----:B------:R-:W-:Y:S01]  /*07b0*/  IMAD.SHL.U32 R16, R6, 0x10, RZ ;  /* 0x0000001006107824 */ /* 0x000fe200078e00ff */
[----:B------:R-:W-:-:S04]  /*07c0*/  LOP3.LUT R20, R5, R20, RZ, 0xfc, !PT ;  /* 0x0000001405147212 */ /* 0x000fc800078efcff */
[----:B------:R-:W-:Y:S01]  /*07d0*/  LOP3.LUT R29, R16, R29, RZ, 0xfc, !PT ;  /* 0x0000001d101d7212 */ /* 0x000fe200078efcff */
[----:B------:R-:W-:-:S04]  /*07e0*/  DEPBAR.LE SB0, 0x0 ;  /* 0x000080000000791a */ /* 0x000fc80000000000 */
[----:B------:R-:W-:Y:S06]  /*07f0*/  BAR.SYNC.DEFER_BLOCKING 0x0 ;  /* 0x0000000000007b1d */ /* 0x000fec0000010000 */
[----:B------:R-:W-:Y:S04]  /*0800*/  LDSM.16.M88.4 R8, [R24+UR8] ;  /* 0x000000081808783b */ /* 0x000fe80008000200 */
[----:B------:R-:W1:Y:S04]  /*0810*/  LDSM.16.M88.4 R12, [R21+UR8+0x400] ;  /* 0x00040008150c783b */ /* 0x000e680008000200 */
[----:B------:R-:W-:Y:S01]  /*0820*/  LDSM.16.M88.4 R16, [R29+UR8+0x400] ;  /* 0x000400081d10783b */ /* 0x000fe20008000200 */
[----:B-1----:R-:W-:Y:S06]  /*0830*/  HMMA.16816.F32.BF16 R4, R8, R12, RZ ;  /* 0x0000000c0804723c */ /* 0x002fec00000418ff */
[----:B------:R-:W-:Y:S01]  /*0840*/  HMMA.16816.F32.BF16 R8, R8, R14, RZ ;  /* 0x0000000e0808723c */ /* 0x000fe200000418ff */
[----:B------:R-:W1:Y:S01]  /*0850*/  LDSM.16.M88.4 R12, [R20+UR8] ;  /* 0x00000008140c783b */ /* 0x000e620008000200 */
[----:B------:R-:W-:Y:S06]  /*0860*/  BAR.SYNC.DEFER_BLOCKING 0x0 ;  /* 0x0000000000007b1d */ /* 0x000fec0000010000 */
[----:B------:R-:W-:Y:S01]  /*0870*/  @!PT LDS RZ, [RZ] ;  /* 0x00000000fffff984 */ /* 0x000fe20000000800 */
[----:B------:R-:W-:Y:S01]  /*0880*/  @!PT LDS RZ, [RZ] ;  /* 0x00000000fffff984 */ /* 0x000fe20000000800 */
[----:B------:R-:W-:Y:S01]  /*0890*/  @!PT LDS RZ, [RZ] ;  /* 0x00000000fffff984 */ /* 0x000fe20000000800 */
[----:B------:R-:W-:Y:S04]  /*08a0*/  LDGSTS.E.64 [R27], desc[UR14][R34.64+0x40] ;  /* 0x00000040221b7fae */ /* 0x000fe8000b921a4e */
[----:B------:R-:W0:Y:S04]  /*08b0*/  LDGDEPBAR ;  /* 0x00000000000079af */ /* 0x000e280000000000 */
[----:B------:R2:W-:Y:S04]  /*08c0*/  LDGSTS.E.BYPASS.128 [R2+0x400], desc[UR14][R30.64+0x40] ;  /* 0x004000401e027fae */ /* 0x0005e8000b901c4e */
[----:B------:R3:W-:Y:S01]  /*08d0*/  LDGSTS.E.BYPASS.128 [R3+0x400], desc[UR14][R36.64+0x40] ;  /* 0x0040004024037fae */ /* 0x0007e2000b901c4e */
[----:B-1----:R-:W-:Y:S03]  /*08e0*/  HMMA.16816.F32.BF16 R4, R12, R16, R4 ;  /* 0x000000100c04723c */ /* 0x002fe60000041804 */
[----:B------:R-:W0:Y:S03]  /*08f0*/  LDGDEPBAR ;  /* 0x00000000000079af */ /* 0x000e260000000000 */
[----:B------:R-:W-:Y:S07]  /*0900*/  HMMA.16816.F32.BF16 R8, R12, R18, R8 ;  /* 0x000000120c08723c */ /* 0x000fee0000041808 */
[----:B------:R-:W-:Y:S01]  /*0910*/  IMAD.WIDE.U32 R12, R26, 0x8, R32 ;  /* 0x000000081a0c7825 */ /* 0x000fe200078e0020 */
[----:B------:R-:W-:-:S02]  /*0920*/  IADD3 R32, P1, R30, 0x80, RZ ;  /* 0x000000801e207810 */ /* 0x000fc40007f3e0ff */
[----:B--2---:R-:W-:Y:S02]  /*0930*/  IADD3 R30, P0, R36, 0x80, RZ ;  /* 0x00000080241e7810 */ /* 0x004fe40007f1e0ff */
[----:B------:R-:W-:Y:S01]  /*0940*/  IADD3 R34, P2, R12, 0x80, RZ ;  /* 0x000000800c227810 */ /* 0x000fe20007f5e0ff */
[----:B------:R-:W-:Y:S02]  /*0950*/  IMAD.X R33, RZ, RZ, R31, P1 ;  /* 0x000000ffff217224 */ /* 0x000fe400008e061f */
[----:B------:R-:W-:Y:S02]  /*0960*/  IMAD.X R31, RZ, RZ, R37, P0 ;  /* 0x000000ffff1f7224 */ /* 0x000fe400000e0625 */
[----:B------:R-:W-:Y:S01]  /*0970*/  IMAD.X R35, RZ, RZ, R13, P2 ;  /* 0x000000ffff237224 */ /* 0x000fe200010e060d */
[----:B------:R-:W-:-:S04]  /*0980*/  DEPBAR.LE SB0, 0x0 ;  /* 0x000080000000791a */ /* 0x000fc80000000000 */
[----:B------:R-:W-:Y:S06]  /*0990*/  BAR.SYNC.DEFER_BLOCKING 0x0 ;  /* 0x0000000000007b1d */ /* 0x000fec0000010000 */
[----:B------:R3:W1:Y:S04]  /*09a0*/  LDSM.16.M88.4 R12, [R24+UR8] ;  /* 0x00000008180c783b */ /* 0x0006680008000200 */
[----:B-1----:R3:W2:Y:S02]  /*09b0*/  LDSM.16.M88.4 R16, [R21+UR8+0x400] ;  /* 0x000400081510783b */ /* 0x0026a40008000200 */
.L_x_0:
[----:B-123--:R-:W-:Y:S01]  /*09c0*/  HMMA.16816.F32.BF16 R4, R12, R16, R4 ;  /* 0x000000100c04723c */ /* 0x00efe20000041804 */
[----:B------:R-:W-:Y:S02]  /*09d0*/  UISETP.GE.U32.AND UP1, UPT, UR4, 0x2e0, UPT ;  /* 0x000002e00400788c */ /* 0x000fe4000bf26070 */
[----:B------:R-:W-:-:S03]  /*09e0*/  UIADD3 UR4, UR4, 0x20, URZ ;  /* 0x0000002004047890 */ /* 0x000fc6000fffe03f */
[----:B------:R-:W-:Y:S01]  /*09f0*/  HMMA.16816.F32.BF16 R8, R12, R18, R8 ;  /* 0x000000120c08723c */ /* 0x000fe20000041808 */
[----:B------:R-:W-:Y:S01]  /*0a00*/  LDSM.16.M88.4 R12, [R20+UR8] ;  /* 0x00000008140c783b */ /* 0x000fe20008000200 */
[----:B------:R-:W-:-:S03]  /*0a10*/  PLOP3.LUT P3, PT, PT, PT, UP1, 0x80, 0x0 ;  /* 0x000000000000781c */ /* 0x000fc60003f6f018 */
[----:B------:R-:W1:Y:S01]  /*0a20*/  LDSM.16.M88.4 R16, [R29+UR8+0x400] ;  /* 0x000400081d10783b */ /* 0x000e620008000200 */
[----:B------:R-:W-:Y:S09]  /*0a30*/  BAR.SYNC.DEFER_BLOCKING 0x0 ;  /* 0x0000000000007b1d */ /* 0x000ff20000010000 */
[----:B------:R-:W-:Y:S01]  /*0a40*/  @!PT LDS RZ, [RZ] ;  /* 0x00000000fffff984 */ /* 0x000fe20000000800 */
[----:B------:R-:W-:Y:S01]  /*0a50*/  @!PT LDS RZ, [RZ] ;  /* 0x00000000fffff984 */ /* 0x000fe20000000800 */
[----:B------:R-:W-:Y:S01]  /*0a60*/  @!PT LDS RZ, [RZ] ;  /* 0x00000000fffff984 */ /* 0x000fe20000000800 */
[----:B------:R2:W-:Y:S04]  /*0a70*/  LDGSTS.E.64 [R27], desc[UR14][R34.64], !P3 ;  /* 0x00000000221b7fae */ /* 0x0005e8000d921a4e */
[----:B------:R-:W0:Y:S04]  /*0a80*/  LDGDEPBAR ;  /* 0x00000000000079af */ /* 0x000e280000000000 */
[----:B------:R3:W-:Y:S04]  /*0a90*/  LDGSTS.E.BYPASS.128 [R2+0x400], desc[UR14][R32.64], !P3 ;  /* 0x0040000020027fae */ /* 0x0007e8000d901c4e */
[----:B------:R4:W-:Y:S01]  /*0aa0*/  LDGSTS.E.BYPASS.128 [R3+0x400], desc[UR14][R30.64], !P3 ;  /* 0x004000001e037fae */ /* 0x0009e2000d901c4e */
[----:B--2---:R-:W-:Y:S01]  /*0ab0*/  IADD3 R34, P2, R34, 0x40, RZ ;  /* 0x0000004022227810 */ /* 0x004fe20007f5e0ff */
[----:B-1----:R-:W-:Y:S02]  /*0ac0*/  HMMA.16816.F32.BF16 R4, R12, R16, R4 ;  /* 0x000000100c04723c */ /* 0x002fe40000041804 */
[----:B------:R-:W0:Y:S02]  /*0ad0*/  LDGDEPBAR ;  /* 0x00000000000079af */ /* 0x000e240000000000 */
[----:B------:R-:W-:Y:S01]  /*0ae0*/  IMAD.X R35, RZ, RZ, R35, P2 ;  /* 0x000000ffff237224 */ /* 0x000fe200010e0623 */
[----:B---3--:R-:W-:Y:S01]  /*0af0*/  IADD3 R32, P1, R32, 0x40, RZ ;  /* 0x0000004020207810 */ /* 0x008fe20007f3e0ff */
[----:B------:R-:W-:Y:S01]  /*0b00*/  HMMA.16816.F32.BF16 R8, R12, R18, R8 ;  /* 0x000000120c08723c */ /* 0x000fe20000041808 */
[----:B----4-:R-:W-:-:S03]  /*0b10*/  IADD3 R30, P0, R30, 0x40, RZ ;  /* 0x000000401e1e7810 */ /* 0x010fc60007f1e0ff */
[----:B------:R-:W-:Y:S02]  /*0b20*/  IMAD.X R33, RZ, RZ, R33, P1 ;  /* 0x000000ffff217224 */ /* 0x000fe400008e0621 */
[----:B------:R-:W-:Y:S01]  /*0b30*/  IMAD.X R31, RZ, RZ, R31, P0 ;  /* 0x000000ffff1f7224 */ /* 0x000fe200000e061f */
[----:B------:R-:W-:-:S04]  /*0b40*/  DEPBAR.LE SB0, 0x0 ;  /* 0x000080000000791a */ /* 0x000fc80000000000 */
[----:B------:R-:W-:Y:S06]  /*0b50*/  BAR.SYNC.DEFER_BLOCKING 0x0 ;  /* 0x0000000000007b1d */ /* 0x000fec0000010000 */
[----:B------:R1:W2:Y:S04]  /*0b60*/  LDSM.16.M88.4 R12, [R24+UR8] ;  /* 0x00000008180c783b */ /* 0x0002a80008000200 */
[----:B------:R1:W3:Y:S01]  /*0b70*/  LDSM.16.M88.4 R16, [R21+UR8+0x400] ;  /* 0x000400081510783b */ /* 0x0002e20008000200 */
[----:B------:R-:W-:Y:S05]  /*0b80*/  @!P3 BRA `(.L_x_0) ;  /* 0xfffffffc008cb947 */ /* 0x000fea000383ffff */
[----:B------:R-:W-:Y:S01]  /*0b90*/  IABS R2, UR13 ;  /* 0x0000000d00027c13 */ /* 0x000fe20008000000 */
[----:B------:R-:W-:Y:S01]  /*0ba0*/  UISETP.GE.AND UP2, UPT, UR13, URZ, UPT ;  /* 0x0000003f0d00728c */ /* 0x000fe2000bf46270 */
[----:B------:R-:W-:-:S04]  /*0bb0*/  DEPBAR.LE SB0, 0x0 ;  /* 0x000080000000791a */ /* 0x000fc80000000000 */
[----:B------:R-:W-:Y:S01]  /*0bc0*/  R2UR UR10, R2 ;  /* 0x00000000020a72ca */ /* 0x000fe200000e0000 */
[C---:B------:R-:W-:Y:S01]  /*0bd0*/  IMAD.SHL.U32 R3, R0.reuse, 0x2, RZ ;  /* 0x0000000200037824 */ /* 0x040fe200078e00ff */
[C---:B------:R-:W-:Y:S01]  /*0be0*/  LOP3.LUT R2, R0.reuse, 0x1f, RZ, 0xc0, !PT ;  /* 0x0000001f00027812 */ /* 0x040fe200078ec0ff */
[----:B--2---:R-:W-:Y:S01]  /*0bf0*/  IMAD.SHL.U32 R13, R0, 0x8, RZ ;  /* 0x00000008000d7824 */ /* 0x004fe200078e00ff */
[----:B------:R-:W-:Y:S01]  /*0c00*/  F2FP.BF16.F32.PACK_AB R5, R5, R4 ;  /* 0x000000040505723e */ /* 0x000fe200000010ff */
[----:B------:R-:W-:Y:S01]  /*0c10*/  IMAD.U32 R0, RZ, RZ, UR12 ;  /* 0x0000000cff007e24 */ /* 0x000fe2000f8e00ff */
[----:B------:R-:W-:Y:S01]  /*0c20*/  LOP3.LUT R3, R22, 0x6, R3, 0xf8, !PT ;  /* 0x0000000616037812 */ /* 0x000fe200078ef803 */
[----:B------:R-:W-:Y:S01]  /*0c30*/  IMAD.SHL.U32 R4, R23, 0x4, RZ ;  /* 0x0000000417047824 */ /* 0x000fe200078e00ff */
[----:B------:R-:W-:Y:S02]  /*0c40*/  SHF.R.U32.HI R2, RZ, 0x2, R2 ;  /* 0x00000002ff027819 */ /* 0x000fe40000011602 */
[----:B------:R-:W-:-:S02]  /*0c50*/  F2FP.BF16.F32.PACK_AB R7, R7, R6 ;  /* 0x000000060707723e */ /* 0x000fc400000010ff */
[----:B------:R-:W-:Y:S01]  /*0c60*/  F2FP.BF16.F32.PACK_AB R9, R9, R8 ;  /* 0x000000080909723e */ /* 0x000fe200000010ff */
[----:B------:R-:W-:Y:S01]  /*0c70*/  UIMAD.WIDE.U32 UR4, UR9, UR10, URZ ;  /* 0x0000000a090472a5 */ /* 0x000fe2000f8e003f */
[----:B------:R-:W-:Y:S01]  /*0c80*/  IMAD R2, R2, 0x48, R3 ;  /* 0x0000004802027824 */ /* 0x000fe200078e0203 */
[----:B------:R-:W-:Y:S02]  /*0c90*/  F2FP.BF16.F32.PACK_AB R11, R11, R10 ;  /* 0x0000000a0b0b723e */ /* 0x000fe400000010ff */
[----:B------:R-:W-:Y:S01]  /*0ca0*/  UIMAD UR5, UR5, UR11, UR10 ;  /* 0x0000000b050572a4 */ /* 0x000fe2000f8e020a */
[----:B------:R-:W-:Y:S02]  /*0cb0*/  LOP3.LUT R13, R0, 0x38, R13, 0xf8, !PT ;  /* 0x00000038000d7812 */ /* 0x000fe400078ef80d */
[----:B------:R-:W-:Y:S01]  /*0cc0*/  LEA R2, R2, UR8, 0x1 ;  /* 0x0000000802027c11 */ /* 0x000fe2000f8e08ff */
[----:B------:R-:W-:Y:S01]  /*0cd0*/  UISETP.GT.U32.AND UP1, UPT, UR16, UR5, UPT ;  /* 0x000000051000728c */ /* 0x000fe2000bf24070 */
[----:B------:R-:W-:Y:S01]  /*0ce0*/  BAR.SYNC.DEFER_BLOCKING 0x0 ;  /* 0x0000000000007b1d */ /* 0x000fe20000010000 */
[----:B------:R-:W-:-:S05]  /*0cf0*/  LOP3.LUT R25, R4, R25, RZ, 0xfc, !PT ;  /* 0x0000001904197212 */ /* 0x000fca00078efcff */
[----:B------:R-:W-:-:S04]  /*0d00*/  IMAD R0, R25, 0x9, R26 ;  /* 0x0000000919007824 */ /* 0x000fc800078e021a */
[----:B------:R-:W-:Y:S01]  /*0d10*/  @!UP1 UIADD3 UR5, UR5, -UR16, URZ ;  /* 0x8000001005059290 */ /* 0x000fe2000fffe03f */
[----:B------:R-:W-:-:S03]  /*0d20*/  IMAD.SHL.U32 R0, R0, 0x8, RZ ;  /* 0x0000000800007824 */ /* 0x000fc600078e00ff */
[----:B------:R-:W-:Y:S02]  /*0d30*/  UISETP.GT.U32.AND UP1, UPT, UR16, UR5, UPT ;  /* 0x000000051000728c */ /* 0x000fe4000bf24070 */
[----:B------:R-:W-:Y:S01]  /*0d40*/  LEA R0, R0, UR8, 0x1 ;  /* 0x0000000800007c11 */ /* 0x000fe2000f8e08ff */
[----:B------:R2:W-:Y:S08]  /*0d50*/  STS [R2], R5 ;  /* 0x0000000502007388 */ /* 0x0005f00000000800 */
[----:B------:R-:W-:Y:S01]  /*0d60*/  @!UP1 UIADD3 UR5, UR5, -UR16, URZ ;  /* 0x8000001005059290 */ /* 0x000fe2000fffe03f */
[----:B------:R2:W-:Y:S03]  /*0d70*/  STS [R2+0x480], R7 ;  /* 0x0004800702007388 */ /* 0x0005e60000000800 */
[----:B------:R-:W-:Y:S01]  /*0d80*/  @!UP2 UIADD3 UR5, -UR5, URZ, URZ ;  /* 0x0000003f0505a290 */ /* 0x000fe2000fffe13f */
[----:B------:R2:W-:Y:S03]  /*0d90*/  STS [R2+0x40], R9 ;  /* 0x0000400902007388 */ /* 0x0005e60000000800 */
[----:B------:R-:W-:Y:S01]  /*0da0*/  USEL UR5, UR7, UR5, !UP0 ;  /* 0x0000000507057287 */ /* 0x000fe2000c000000 */
[----:B------:R2:W-:Y:S03]  /*0db0*/  STS [R2+0x4c0], R11 ;  /* 0x0004c00b02007388 */ /* 0x0005e60000000800 */
[----:B------:R-:W-:-:S04]  /*0dc0*/  ULEA UR5, UR6, UR5, 0x3 ;  /* 0x0000000506057291 */ /* 0x000fc8000f8e183f */
[----:B------:R-:W-:-:S06]  /*0dd0*/  USHF.L.U32 UR5, UR5, 0x4, URZ ;  /* 0x0000000405057899 */ /* 0x000fcc000800063f */
[----:B------:R-:W-:Y:S01]  /*0de0*/  LOP3.LUT R28, R28, UR5, RZ, 0xfc, !PT ;  /* 0x000000051c1c7c12 */ /* 0x000fe2000f8efcff */
[----:B------:R-:W-:Y:S03]  /*0df0*/  BAR.SYNC.DEFER_BLOCKING 0x0 ;  /* 0x0000000000007b1d */ /* 0x000fe60000010000 */
[----:B------:R-:W-:-:S04]  /*0e00*/  ISETP.GE.AND P0, PT, R28, 0x1, PT ;  /* 0x000000011c00780c */ /* 0x000fc80003f06270 */
[----:B------:R-:W-:-:S13]  /*0e10*/  ISETP.LT.AND P0, PT, R13, 0xc00, !P0 ;  /* 0x00000c000d00780c */ /* 0x000fda0004701270 */
[----:B--2---:R-:W-:Y:S05]  /*0e20*/  @!P0 EXIT ;  /* 0x000000000000894d */ /* 0x004fea0003800000 */
[----:B------:R-:W1:Y:S01]  /*0e30*/  LDS.128 R4, [R0] ;  /* 0x0000000000047984 */ /* 0x000e620000000c00 */
[----:B------:R-:W2:Y:S02]  /*0e40*/  LDC.64 R2, c[0x0][0x220] ;  /* 0x00008800ff027b82 */ /* 0x000ea40000000a00 */
[----:B--2---:R-:W-:-:S05]  /*0e50*/  IMAD.WIDE R2, R13, 0x2, R2 ;  /* 0x000000020d027825 */ /* 0x004fca00078e0202 */
[----:B-1----:R-:W-:Y:S01]  /*0e60*/  STG.E.128 desc[UR14][R2.64], R4 ;  /* 0x0000000402007986 */ /* 0x002fe2000c101d0e */
[----:B------:R-:W-:Y:S05]  /*0e70*/  EXIT ;  /* 0x000000000000794d */ /* 0x000fea0003800000 */
.L_x_1:
[----:B------:R-:W-:-:S00]  /*0e80*/  BRA `(.L_x_1) ;  /* 0xfffffffc00fc7947 */ /* 0x000fc0000383ffff */
[----:B------:R-:W-:-:S00]  /*0e90*/  NOP ;  /* 0x0000000000007918 */ /* 0x000fc00000000000 */
        /* <DEDUP_REMOVED lines=14> */
.L_x_2:


//--------------------- .nv.shared.triton_mm      --------------------------
	.section	.nv.shared.triton_mm,"aw",@nobits
	.sectionflags	@""
	.align	16
	.zero		1024


//--------------------- .nv.constant0.triton_mm   --------------------------
	.section	.nv.constant0.triton_mm,"a",@progbits
	.sectionflags	@""
	.align	4
.nv.constant0.triton_mm:
	.zero		552
